//
// Generated by NVIDIA NVVM Compiler
//
// Compiler Build ID: CL-36424714
// Cuda compilation tools, release 13.0, V13.0.88
// Based on NVVM 20.0.0
//

.version 9.0
.target sm_100
.address_size 64

	// .globl	_Z22convolution1DNoPaddingPfS_i
.const .align 4 .b8 filter[8188];
.extern .shared .align 16 .b8 cache[];

.visible .entry _Z22convolution1DNoPaddingPfS_i(
	.param .u64 .ptr .align 1 _Z22convolution1DNoPaddingPfS_i_param_0,
	.param .u64 .ptr .align 1 _Z22convolution1DNoPaddingPfS_i_param_1,
	.param .u32 _Z22convolution1DNoPaddingPfS_i_param_2
)
{
	.reg .pred 	%p<6>;
	.reg .b32 	%r<25>;
	.reg .b32 	%f<20>;
	.reg .b64 	%rd<14>;

	ld.param.u64 	%rd4, [_Z22convolution1DNoPaddingPfS_i_param_0];
	ld.param.u64 	%rd5, [_Z22convolution1DNoPaddingPfS_i_param_1];
	ld.param.u32 	%r13, [_Z22convolution1DNoPaddingPfS_i_param_2];
	mov.u32 	%r14, %ctaid.x;
	mov.u32 	%r1, %ntid.x;
	mul.lo.s32 	%r2, %r14, %r1;
	mov.u32 	%r3, %tid.x;
	setp.ge.s32 	%p1, %r3, %r13;
	@%p1 bra 	$L__BB0_5;
	cvta.to.global.u64 	%rd1, %rd4;
	mov.u32 	%r22, %r3;
$L__BB0_2:
	add.s32 	%r5, %r22, %r2;
	setp.gt.s32 	%p2, %r5, 999998;
	mov.f32 	%f18, 0f00000000;
	@%p2 bra 	$L__BB0_4;
	mul.wide.s32 	%rd6, %r5, 4;
	add.s64 	%rd7, %rd1, %rd6;
	ld.global.f32 	%f18, [%rd7];
$L__BB0_4:
	shl.b32 	%r15, %r22, 2;
	mov.u32 	%r16, cache;
	add.s32 	%r17, %r16, %r15;
	st.shared.f32 	[%r17], %f18;
	add.s32 	%r22, %r22, %r1;
	setp.lt.s32 	%p3, %r22, %r13;
	@%p3 bra 	$L__BB0_2;
$L__BB0_5:
	bar.sync 	0;
	add.s32 	%r7, %r2, %r3;
	setp.gt.s32 	%p4, %r7, 997952;
	@%p4 bra 	$L__BB0_10;
	shl.b32 	%r19, %r3, 2;
	mov.u32 	%r20, cache;
	add.s32 	%r21, %r19, %r20;
	add.s32 	%r23, %r21, 8;
	mov.u64 	%rd9, filter;
	add.s64 	%rd13, %rd9, 8;
	mov.f32 	%f19, 0f00000000;
	mov.b32 	%r24, 8;
$L__BB0_7:
	ld.const.f32 	%f8, [%rd13+-8];
	ld.shared.f32 	%f9, [%r23+-8];
	fma.rn.f32 	%f10, %f8, %f9, %f19;
	ld.const.f32 	%f11, [%rd13+-4];
	ld.shared.f32 	%f12, [%r23+-4];
	fma.rn.f32 	%f13, %f11, %f12, %f10;
	ld.const.f32 	%f14, [%rd13];
	ld.shared.f32 	%f15, [%r23];
	fma.rn.f32 	%f4, %f14, %f15, %f13;
	setp.eq.s32 	%p5, %r24, 8184;
	@%p5 bra 	$L__BB0_9;
	ld.const.f32 	%f16, [%rd13+4];
	ld.shared.f32 	%f17, [%r23+4];
	fma.rn.f32 	%f19, %f16, %f17, %f4;
	add.s32 	%r24, %r24, 16;
	add.s64 	%rd13, %rd13, 16;
	add.s32 	%r23, %r23, 16;
	bra.uni 	$L__BB0_7;
$L__BB0_9:
	cvta.to.global.u64 	%rd10, %rd5;
	mul.wide.s32 	%rd11, %r7, 4;
	add.s64 	%rd12, %rd10, %rd11;
	st.global.f32 	[%rd12], %f4;
$L__BB0_10:
	ret;

}


// ===== COMPILED SASS (sm_100) =====

	.target	sm_100

	.elftype	@"ET_EXEC"


//--------------------- .note.nv.tkinfo           --------------------------
	.section	.note.nv.tkinfo,"",@"SHT_NOTE"
	.sectionflags	@"SHF_NOTE_NV_TKINFO"
	.tkinfo
        /*0018*/ 	.word	0x00000002
        /*0030*/ 	.string	""
        /*0030*/ 	.string	"ptxas"
        /*0030*/ 	.string	"Cuda compilation tools, release 13.0, V13.0.88"
        /*0030*/ 	.string	"Build cuda_13.0.r13.0/compiler.36424714_0"
        /*0030*/ 	.string	"-arch sm_100 -m 64 "



//--------------------- .note.nv.cuinfo           --------------------------
	.section	.note.nv.cuinfo,"",@"SHT_NOTE"
	.sectionflags	@"SHF_NOTE_NV_CUINFO"
        /*0018*/ 	.short	0x0002
        /*001a*/ 	.short	0x0064
        /*001c*/ 	.short	0x0082
	.zero		2


//--------------------- .nv.info                  --------------------------
	.section	.nv.info,"",@"SHT_CUDA_INFO"
	.align	4


	//----- nvinfo : EIATTR_REGCOUNT
	.align		4
        /*0000*/ 	.byte	0x04, 0x2f
        /*0002*/ 	.short	(.L_2 - .L_1)
	.align		4
.L_1:
        /*0004*/ 	.word	index@(_Z22convolution1DNoPaddingPfS_i)
        /*0008*/ 	.word	0x00000015


	//----- nvinfo : EIATTR_FRAME_SIZE
	.align		4
.L_2:
        /*000c*/ 	.byte	0x04, 0x11
        /*000e*/ 	.short	(.L_4 - .L_3)
	.align		4
.L_3:
        /*0010*/ 	.word	index@(_Z22convolution1DNoPaddingPfS_i)
        /*0014*/ 	.word	0x00000000


	//----- nvinfo : EIATTR_MIN_STACK_SIZE
	.align		4
.L_4:
        /*0018*/ 	.byte	0x04, 0x12
        /*001a*/ 	.short	(.L_6 - .L_5)
	.align		4
.L_5:
        /*001c*/ 	.word	index@(_Z22convolution1DNoPaddingPfS_i)
        /*0020*/ 	.word	0x00000000
.L_6:


//--------------------- .nv.compat                --------------------------
	.section	.nv.compat,"",@"SHT_CUDA_COMPAT_INFO"
	.align	4
        /*0000*/ 	.byte	0x02, 0x09, 0x00, 0x00, 0x02, 0x02, 0x01, 0x00, 0x02, 0x05, 0x05, 0x00, 0x03, 0x07, 0x01, 0x01
        /*0010*/ 	.byte	0x02, 0x03, 0x00, 0x00, 0x02, 0x06, 0x01, 0x00, 0x04, 0x0b, 0x08, 0x00, 0x09, 0x00, 0x00, 0x00
        /*0020*/ 	.byte	0x00, 0x00, 0x00, 0x00


//--------------------- .nv.info._Z22convolution1DNoPaddingPfS_i --------------------------
	.section	.nv.info._Z22convolution1DNoPaddingPfS_i,"",@"SHT_CUDA_INFO"
	.sectionflags	@""
	.align	4


	//----- nvinfo : EIATTR_CUDA_API_VERSION
	.align		4
        /*0000*/ 	.byte	0x04, 0x37
        /*0002*/ 	.short	(.L_8 - .L_7)
.L_7:
        /*0004*/ 	.word	0x00000082


	//----- nvinfo : EIATTR_KPARAM_INFO
	.align		4
.L_8:
        /*0008*/ 	.byte	0x04, 0x17
        /*000a*/ 	.short	(.L_10 - .L_9)
.L_9:
        /*000c*/ 	.word	0x00000000
        /*0010*/ 	.short	0x0002
        /*0012*/ 	.short	0x0010
        /*0014*/ 	.byte	0x00, 0xf0, 0x11, 0x00


	//----- nvinfo : EIATTR_KPARAM_INFO
	.align		4
.L_10:
        /*0018*/ 	.byte	0x04, 0x17
        /*001a*/ 	.short	(.L_12 - .L_11)
.L_11:
        /*001c*/ 	.word	0x00000000
        /*0020*/ 	.short	0x0001
        /*0022*/ 	.short	0x0008
        /*0024*/ 	.byte	0x00, 0xf5, 0x21, 0x00


	//----- nvinfo : EIATTR_KPARAM_INFO
	.align		4
.L_12:
        /*0028*/ 	.byte	0x04, 0x17
        /*002a*/ 	.short	(.L_14 - .L_13)
.L_13:
        /*002c*/ 	.word	0x00000000
        /*0030*/ 	.short	0x0000
        /*0032*/ 	.short	0x0000
        /*0034*/ 	.byte	0x00, 0xf5, 0x21, 0x00


	//----- nvinfo : EIATTR_SPARSE_MMA_MASK
	.align		4
.L_14:
        /*0038*/ 	.byte	0x03, 0x50
        /*003a*/ 	.short	0x0000


	//----- nvinfo : EIATTR_MAXREG_COUNT
	.align		4
        /*003c*/ 	.byte	0x03, 0x1b
        /*003e*/ 	.short	0x00ff


	//----- nvinfo : EIATTR_NUM_BARRIERS
	.align		4
        /*0040*/ 	.byte	0x02, 0x4c
        /*0042*/ 	.byte	0x01
	.zero		1


	//----- nvinfo : EIATTR_MERCURY_ISA_VERSION
	.align		4
        /*0044*/ 	.byte	0x03, 0x5f
        /*0046*/ 	.short	0x0101


	//----- nvinfo : EIATTR_VRC_CTA_INIT_COUNT
	.align		4
        /*0048*/ 	.byte	0x02, 0x4a
	.zero		1
	.zero		1


	//----- nvinfo : EIATTR_EXIT_INSTR_OFFSETS
	.align		4
        /*004c*/ 	.byte	0x04, 0x1c
        /*004e*/ 	.short	(.L_16 - .L_15)


	//   ....[0]....
.L_15:
        /*0050*/ 	.word	0x000001e0


	//   ....[1]....
        /*0054*/ 	.word	0x00000d70


	//----- nvinfo : EIATTR_CRS_STACK_SIZE
	.align		4
.L_16:
        /*0058*/ 	.byte	0x04, 0x1e
        /*005a*/ 	.short	(.L_18 - .L_17)
.L_17:
        /*005c*/ 	.word	0x00000000


	//----- nvinfo : EIATTR_CBANK_PARAM_SIZE
	.align		4
.L_18:
        /*0060*/ 	.byte	0x03, 0x19
        /*0062*/ 	.short	0x0014


	//----- nvinfo : EIATTR_PARAM_CBANK
	.align		4
        /*0064*/ 	.byte	0x04, 0x0a
        /*0066*/ 	.short	(.L_20 - .L_19)
	.align		4
.L_19:
        /*0068*/ 	.word	index@(.nv.constant0._Z22convolution1DNoPaddingPfS_i)
        /*006c*/ 	.short	0x0380
        /*006e*/ 	.short	0x0014


	//----- nvinfo : EIATTR_SW_WAR
	.align		4
.L_20:
        /*0070*/ 	.byte	0x04, 0x36
        /*0072*/ 	.short	(.L_22 - .L_21)
.L_21:
        /*0074*/ 	.word	0x00000008
.L_22:


//--------------------- .nv.callgraph             --------------------------
	.section	.nv.callgraph,"",@"SHT_CUDA_CALLGRAPH"
	.align	4
	.sectionentsize	8
	.align		4
        /*0000*/ 	.word	0x00000000
	.align		4
        /*0004*/ 	.word	0xffffffff
	.align		4
        /*0008*/ 	.word	0x00000000
	.align		4
        /*000c*/ 	.word	0xfffffffe
	.align		4
        /*0010*/ 	.word	0x00000000
	.align		4
        /*0014*/ 	.word	0xfffffffd
	.align		4
        /*0018*/ 	.word	0x00000000
	.align		4
        /*001c*/ 	.word	0xfffffffc


//--------------------- .nv.constant3             --------------------------
	.section	.nv.constant3,"a",@progbits
	.align	4
.nv.constant3:
	.type		filter,@object
	.size		filter,(.L_0 - filter)
filter:
	.zero		8188
.L_0:


//--------------------- .text._Z22convolution1DNoPaddingPfS_i --------------------------
	.section	.text._Z22convolution1DNoPaddingPfS_i,"ax",@progbits
	.align	128
        .global         _Z22convolution1DNoPaddingPfS_i
        .type           _Z22convolution1DNoPaddingPfS_i,@function
        .size           _Z22convolution1DNoPaddingPfS_i,(.L_x_5 - _Z22convolution1DNoPaddingPfS_i)
        .other          _Z22convolution1DNoPaddingPfS_i,@"STO_CUDA_ENTRY STV_DEFAULT"
_Z22convolution1DNoPaddingPfS_i:
.text._Z22convolution1DNoPaddingPfS_i:
[----:B------:R-:W-:Y:S01]  /*0000*/  LDC R1, c[0x0][0x37c] ;  /* 0x0000df00ff017b82 */ /* 0x000fe20000000800 */
[----:B------:R-:W0:Y:S07]  /*0010*/  S2R R8, SR_TID.X ;  /* 0x0000000000087919 */ /* 0x000e2e0000002100 */
[----:B------:R-:W1:Y:S01]  /*0020*/  S2UR UR4, SR_CTAID.X ;  /* 0x00000000000479c3 */ /* 0x000e620000002500 */
[----:B------:R-:W0:Y:S01]  /*0030*/  LDCU UR6, c[0x0][0x390] ;  /* 0x00007200ff0677ac */ /* 0x000e220008000800 */
[----:B------:R-:W-:Y:S01]  /*0040*/  BSSY.RECONVERGENT B0, `(.L_x_0) ;  /* 0x0000018000007945 */ /* 0x000fe20003800200 */
[----:B------:R-:W1:Y:S01]  /*0050*/  LDCU UR5, c[0x0][0x360] ;  /* 0x00006c00ff0577ac */ /* 0x000e620008000800 */
[----:B------:R-:W2:Y:S01]  /*0060*/  LDCU UR8, c[0x0][0x390] ;  /* 0x00007200ff0877ac */ /* 0x000ea20008000800 */
[----:B-1----:R-:W-:Y:S01]  /*0070*/  UIMAD UR4, UR4, UR5, URZ ;  /* 0x00000005040472a4 */ /* 0x002fe2000f8e02ff */
[C---:B0-----:R-:W-:Y:S01]  /*0080*/  ISETP.GE.AND P1, PT, R8.reuse, UR6, PT ;  /* 0x0000000608007c0c */ /* 0x041fe2000bf26270 */
[----:B------:R-:W0:Y:S04]  /*0090*/  LDCU.64 UR6, c[0x0][0x358] ;  /* 0x00006b00ff0677ac */ /* 0x000e280008000a00 */
[----:B------:R-:W-:-:S04]  /*00a0*/  IADD3 R2, PT, PT, R8, UR4, RZ ;  /* 0x0000000408027c10 */ /* 0x000fc8000fffe0ff */
[----:B------:R-:W-:-:S04]  /*00b0*/  ISETP.GT.AND P0, PT, R2, 0xf3a40, PT ;  /* 0x000f3a400200780c */ /* 0x000fc80003f04270 */
[----:B--2---:R-:W-:Y:S09]  /*00c0*/  @P1 BRA `(.L_x_1) ;  /* 0x00000000003c1947 */ /* 0x004ff20003800000 */
[----:B------:R-:W1:Y:S01]  /*00d0*/  S2R R4, SR_CgaCtaId ;  /* 0x0000000000047919 */ /* 0x000e620000008800 */
[----:B------:R-:W-:Y:S02]  /*00e0*/  MOV R3, 0x400 ;  /* 0x0000040000037802 */ /* 0x000fe40000000f00 */
[----:B------:R-:W-:Y:S02]  /*00f0*/  MOV R0, R8 ;  /* 0x0000000800007202 */ /* 0x000fe40000000f00 */
[----:B-1----:R-:W-:-:S07]  /*0100*/  LEA R7, R4, R3, 0x18 ;  /* 0x0000000304077211 */ /* 0x002fce00078ec0ff */
.L_x_2:
[----:B------:R-:W-:Y:S01]  /*0110*/  IADD3 R9, PT, PT, R0, UR4, RZ ;  /* 0x0000000400097c10 */ /* 0x000fe2000fffe0ff */
[----:B-1----:R-:W-:-:S03]  /*0120*/  HFMA2 R3, -RZ, RZ, 0, 0 ;  /* 0x00000000ff037431 */ /* 0x002fc600000001ff */
[----:B------:R-:W-:-:S13]  /*0130*/  ISETP.GT.AND P1, PT, R9, 0xf423e, PT ;  /* 0x000f423e0900780c */ /* 0x000fda0003f24270 */
[----:B------:R-:W1:Y:S02]  /*0140*/  @!P1 LDC.64 R4, c[0x0][0x380] ;  /* 0x0000e000ff049b82 */ /* 0x000e640000000a00 */
[----:B-1----:R-:W-:-:S05]  /*0150*/  @!P1 IMAD.WIDE R4, R9, 0x4, R4 ;  /* 0x0000000409049825 */ /* 0x002fca00078e0204 */
[----:B0-----:R-:W2:Y:S01]  /*0160*/  @!P1 LDG.E R3, desc[UR6][R4.64] ;  /* 0x0000000604039981 */ /* 0x001ea2000c1e1900 */
[C---:B------:R-:W-:Y:S02]  /*0170*/  LEA R6, R0.reuse, R7, 0x2 ;  /* 0x0000000700067211 */ /* 0x040fe400078e10ff */
[----:B------:R-:W-:-:S04]  /*0180*/  IADD3 R0, PT, PT, R0, UR5, RZ ;  /* 0x0000000500007c10 */ /* 0x000fc8000fffe0ff */
[----:B------:R-:W-:Y:S01]  /*0190*/  ISETP.GE.AND P1, PT, R0, UR8, PT ;  /* 0x0000000800007c0c */ /* 0x000fe2000bf26270 */
[----:B--2---:R1:W-:-:S12]  /*01a0*/  STS [R6], R3 ;  /* 0x0000000306007388 */ /* 0x0043d80000000800 */
[----:B------:R-:W-:Y:S05]  /*01b0*/  @!P1 BRA `(.L_x_2) ;  /* 0xfffffffc00d49947 */ /* 0x000fea000383ffff */
.L_x_1:
[----:B0-----:R-:W-:Y:S05]  /*01c0*/  BSYNC.RECONVERGENT B0 ;  /* 0x0000000000007941 */ /* 0x001fea0003800200 */
.L_x_0:
[----:B------:R-:W-:Y:S06]  /*01d0*/  BAR.SYNC.DEFER_BLOCKING 0x0 ;  /* 0x0000000000007b1d */ /* 0x000fec0000010000 */
[----:B------:R-:W-:Y:S05]  /*01e0*/  @P0 EXIT ;  /* 0x000000000000094d */ /* 0x000fea0003800000 */
[----:B------:R-:W0:Y:S01]  /*01f0*/  S2UR UR5, SR_CgaCtaId ;  /* 0x00000000000579c3 */ /* 0x000e220000008800 */
[----:B------:R-:W-:Y:S01]  /*0200*/  UMOV UR4, 0x400 ;  /* 0x0000040000047882 */ /* 0x000fe20000000000 */
[----:B------:R-:W2:Y:S01]  /*0210*/  LDCU.128 UR8, c[0x3][URZ] ;  /* 0x00c00000ff0877ac */ /* 0x000ea20008000c00 */
[----:B0-----:R-:W-:-:S06]  /*0220*/  ULEA UR4, UR5, UR4, 0x18 ;  /* 0x0000000405047291 */ /* 0x001fcc000f8ec0ff */
[----:B-1----:R-:W-:-:S05]  /*0230*/  LEA R3, R8, UR4, 0x2 ;  /* 0x0000000408037c11 */ /* 0x002fca000f8e10ff */
[----:B------:R-:W2:Y:S01]  /*0240*/  LDS R0, [R3] ;  /* 0x0000000003007984 */ /* 0x000ea20000000800 */
[----:B------:R-:W0:Y:S03]  /*0250*/  LDCU.64 UR4, c[0x3][0x10] ;  /* 0x00c00200ff0477ac */ /* 0x000e260008000a00 */
[----:B------:R-:W1:Y:S04]  /*0260*/  LDS R5, [R3+0x4] ;  /* 0x0000040003057984 */ /* 0x000e680000000800 */
[----:B------:R-:W3:Y:S04]  /*0270*/  LDS R7, [R3+0x8] ;  /* 0x0000080003077984 */ /* 0x000ee80000000800 */
[----:B------:R-:W4:Y:S04]  /*0280*/  LDS R9, [R3+0xc] ;  /* 0x00000c0003097984 */ /* 0x000f280000000800 */
[----:B------:R-:W0:Y:S04]  /*0290*/  LDS R11, [R3+0x10] ;  /* 0x00001000030b7984 */ /* 0x000e280000000800 */
[----:B------:R-:W5:Y:S04]  /*02a0*/  LDS R13, [R3+0x14] ;  /* 0x00001400030d7984 */ /* 0x000f680000000800 */
[----:B------:R-:W5:Y:S01]  /*02b0*/  LDS R4, [R3+0x18] ;  /* 0x0000180003047984 */ /* 0x000f620000000800 */
[----:B--2---:R-:W-:Y:S01]  /*02c0*/  FFMA R0, R0, UR8, RZ ;  /* 0x0000000800007c23 */ /* 0x004fe200080000ff */
[----:B------:R-:W2:Y:S03]  /*02d0*/  LDCU UR8, c[0x3][0x18] ;  /* 0x00c00300ff0877ac */ /* 0x000ea60008000800 */
[----:B-1----:R-:W-:-:S04]  /*02e0*/  FFMA R0, R5, UR9, R0 ;  /* 0x0000000905007c23 */ /* 0x002fc80008000000 */
[----:B---3--:R-:W-:-:S04]  /*02f0*/  FFMA R0, R7, UR10, R0 ;  /* 0x0000000a07007c23 */ /* 0x008fc80008000000 */
[----:B----4-:R-:W-:-:S04]  /*0300*/  FFMA R0, R9, UR11, R0 ;  /* 0x0000000b09007c23 */ /* 0x010fc80008000000 */
[----:B0-----:R-:W-:Y:S01]  /*0310*/  FFMA R0, R11, UR4, R0 ;  /* 0x000000040b007c23 */ /* 0x001fe20008000000 */
[----:B------:R-:W-:-:S03]  /*0320*/  UMOV UR4, 0x18 ;  /* 0x0000001800047882 */ /* 0x000fc60000000000 */
[----:B-----5:R-:W-:Y:S01]  /*0330*/  FFMA R13, R13, UR5, R0 ;  /* 0x000000050d0d7c23 */ /* 0x020fe20008000000 */
[----:B------:R-:W-:Y:S01]  /*0340*/  IADD3 R0, PT, PT, R3, 0x18, RZ ;  /* 0x0000001803007810 */ /* 0x000fe20007ffe0ff */
[----:B------:R-:W-:Y:S02]  /*0350*/  UMOV UR5, 0x18 ;  /* 0x0000001800057882 */ /* 0x000fe40000000000 */
[----:B--2---:R-:W-:-:S07]  /*0360*/  FFMA R7, R4, UR8, R13 ;  /* 0x0000000804077c23 */ /* 0x004fce000800000d */
.L_x_3:
[----:B------:R-:W0:Y:S01]  /*0370*/  LDS R4, [R0+0x4] ;  /* 0x0000040000047984 */ /* 0x000e220000000800 */
[----:B------:R-:W0:Y:S03]  /*0380*/  LDCU UR8, c[0x3][UR4+0x4] ;  /* 0x00c00080040877ac */ /* 0x000e260008000800 */
[----:B------:R-:W1:Y:S01]  /*0390*/  LDS R6, [R0+0x8] ;  /* 0x0000080000067984 */ /* 0x000e620000000800 */
[----:B------:R-:W1:Y:S03]  /*03a0*/  LDCU.64 UR10, c[0x3][UR4+0x8] ;  /* 0x00c00100040a77ac */ /* 0x000e660008000a00 */
[----:B------:R-:W2:Y:S01]  /*03b0*/  LDS R9, [R0+0xc] ;  /* 0x00000c0000097984 */ /* 0x000ea20000000800 */
[----:B------:R-:W3:Y:S03]  /*03c0*/  LDCU.64 UR12, c[0x3][UR4+0x10] ;  /* 0x00c00200040c77ac */ /* 0x000ee60008000a00 */
[----:B------:R-:W3:Y:S01]  /*03d0*/  LDS R8, [R0+0x10] ;  /* 0x0000100000087984 */ /* 0x000ee20000000800 */
[----:B------:R-:W4:Y:S03]  /*03e0*/  LDCU.64 UR14, c[0x3][UR4+0xd8] ;  /* 0x00c01b00040e77ac */ /* 0x000f260008000a00 */
[----:B------:R-:W5:Y:S01]  /*03f0*/  LDS R11, [R0+0x14] ;  /* 0x00001400000b7984 */ /* 0x000f620000000800 */
[----:B------:R-:W4:Y:S03]  /*0400*/  LDCU.64 UR16, c[0x3][UR4+0xe0] ;  /* 0x00c01c00041077ac */ /* 0x000f260008000a00 */
[----:B------:R-:W4:Y:S01]  /*0410*/  LDS R10, [R0+0x18] ;  /* 0x00001800000a7984 */ /* 0x000f220000000800 */
[----:B------:R-:W-:-:S03]  /*0420*/  UIADD3 UR5, UPT, UPT, UR5, 0xf0, URZ ;  /* 0x000000f005057890 */ /* 0x000fc6000fffe0ff */
[----:B------:R-:W4:Y:S01]  /*0430*/  LDS R13, [R0+0x1c] ;  /* 0x00001c00000d7984 */ /* 0x000f220000000800 */
[----:B------:R-:W-:-:S03]  /*0440*/  UISETP.NE.AND UP0, UPT, UR5, 0x1ff8, UPT ;  /* 0x00001ff80500788c */ /* 0x000fc6000bf05270 */
[----:B------:R-:W4:Y:S04]  /*0450*/  LDS R12, [R0+0x20] ;  /* 0x00002000000c7984 */ /* 0x000f280000000800 */
[----:B------:R-:W4:Y:S04]  /*0460*/  LDS R15, [R0+0x24] ;  /* 0x00002400000f7984 */ /* 0x000f280000000800 */
[----:B------:R-:W4:Y:S01]  /*0470*/  LDS R3, [R0+0x28] ;  /* 0x0000280000037984 */ /* 0x000f220000000800 */
[----:B0-----:R-:W-:Y:S01]  /*0480*/  FFMA R7, R4, UR8, R7 ;  /* 0x0000000804077c23 */ /* 0x001fe20008000007 */
[----:B------:R-:W4:Y:S02]  /*0490*/  LDCU.64 UR8, c[0x3][UR4+0x18] ;  /* 0x00c00300040877ac */ /* 0x000f240008000a00 */
[----:B------:R-:W0:Y:S01]  /*04a0*/  LDS R4, [R0+0x2c] ;  /* 0x00002c0000047984 */ /* 0x000e220000000800 */
[----:B-1----:R-:W-:-:S03]  /*04b0*/  FFMA R6, R6, UR10, R7 ;  /* 0x0000000a06067c23 */ /* 0x002fc60008000007 */
[----:B------:R-:W1:Y:S01]  /*04c0*/  LDS R5, [R0+0x30] ;  /* 0x0000300000057984 */ /* 0x000e620000000800 */
[----:B--2---:R-:W-:Y:S01]  /*04d0*/  FFMA R9, R9, UR11, R6 ;  /* 0x0000000b09097c23 */ /* 0x004fe20008000006 */
[----:B------:R-:W2:Y:S02]  /*04e0*/  LDCU.64 UR10, c[0x3][UR4+0x20] ;  /* 0x00c00400040a77ac */ /* 0x000ea40008000a00 */
[----:B------:R-:W1:Y:S01]  /*04f0*/  LDS R6, [R0+0x34] ;  /* 0x0000340000067984 */ /* 0x000e620000000800 */
[----:B---3--:R-:W-:-:S03]  /*0500*/  FFMA R8, R8, UR12, R9 ;  /* 0x0000000c08087c23 */ /* 0x008fc60008000009 */
[----:B------:R-:W3:Y:S01]  /*0510*/  LDS R7, [R0+0x38] ;  /* 0x0000380000077984 */ /* 0x000ee20000000800 */
[----:B-----5:R-:W-:Y:S01]  /*0520*/  FFMA R11, R11, UR13, R8 ;  /* 0x0000000d0b0b7c23 */ /* 0x020fe20008000008 */
[----:B------:R-:W5:Y:S02]  /*0530*/  LDCU.64 UR12, c[0x3][UR4+0x28] ;  /* 0x00c00500040c77ac */ /* 0x000f640008000a00 */
[----:B------:R-:W3:Y:S01]  /*0540*/  LDS R8, [R0+0x3c] ;  /* 0x00003c0000087984 */ /* 0x000ee20000000800 */
[----:B----4-:R-:W-:-:S03]  /*0550*/  FFMA R10, R10, UR8, R11 ;  /* 0x000000080a0a7c23 */ /* 0x010fc6000800000b */
[----:B------:R-:W4:Y:S01]  /*0560*/  LDS R9, [R0+0x40] ;  /* 0x0000400000097984 */ /* 0x000f220000000800 */
[----:B------:R-:W-:Y:S01]  /*0570*/  FFMA R13, R13, UR9, R10 ;  /* 0x000000090d0d7c23 */ /* 0x000fe2000800000a */
[----:B------:R-:W1:Y:S02]  /*0580*/  LDCU.64 UR8, c[0x3][UR4+0x30] ;  /* 0x00c00600040877ac */ /* 0x000e640008000a00 */
[----:B------:R-:W4:Y:S01]  /*0590*/  LDS R10, [R0+0x44] ;  /* 0x00004400000a7984 */ /* 0x000f220000000800 */
[----:B--2---:R-:W-:-:S03]  /*05a0*/  FFMA R12, R12, UR10, R13 ;  /* 0x0000000a0c0c7c23 */ /* 0x004fc6000800000d */
[----:B------:R-:W2:Y:S01]  /*05b0*/  LDS R11, [R0+0x48] ;  /* 0x00004800000b7984 */ /* 0x000ea20000000800 */
[----:B------:R-:W-:Y:S01]  /*05c0*/  FFMA R14, R15, UR11, R12 ;  /* 0x0000000b0f0e7c23 */ /* 0x000fe2000800000c */
[----:B------:R-:W3:Y:S02]  /*05d0*/  LDCU.64 UR10, c[0x3][UR4+0x38] ;  /* 0x00c00700040a77ac */ /* 0x000ee40008000a00 */
[----:B------:R-:W2:Y:S01]  /*05e0*/  LDS R12, [R0+0x4c] ;  /* 0x00004c00000c7984 */ /* 0x000ea20000000800 */
[----:B-----5:R-:W-:-:S03]  /*05f0*/  FFMA R13, R3, UR12, R14 ;  /* 0x0000000c030d7c23 */ /* 0x020fc6000800000e */
[----:B------:R-:W5:Y:S01]  /*0600*/  LDS R3, [R0+0x50] ;  /* 0x0000500000037984 */ /* 0x000f620000000800 */
[----:B0-----:R-:W-:Y:S01]  /*0610*/  FFMA R14, R4, UR13, R13 ;  /* 0x0000000d040e7c23 */ /* 0x001fe2000800000d */
[----:B------:R-:W4:Y:S02]  /*0620*/  LDCU.64 UR12, c[0x3][UR4+0x40] ;  /* 0x00c00800040c77ac */ /* 0x000f240008000a00 */
[----:B------:R-:W0:Y:S01]  /*0630*/  LDS R4, [R0+0x54] ;  /* 0x0000540000047984 */ /* 0x000e220000000800 */
[----:B-1----:R-:W-:-:S03]  /*0640*/  FFMA R13, R5, UR8, R14 ;  /* 0x00000008050d7c23 */ /* 0x002fc6000800000e */
[----:B------:R-:W1:Y:S01]  /*0650*/  LDS R5, [R0+0x58] ;  /* 0x0000580000057984 */ /* 0x000e620000000800 */
[----:B------:R-:W-:Y:S01]  /*0660*/  FFMA R14, R6, UR9, R13 ;  /* 0x00000009060e7c23 */ /* 0x000fe2000800000d */
[----:B------:R-:W2:Y:S02]  /*0670*/  LDCU.64 UR8, c[0x3][UR4+0x48] ;  /* 0x00c00900040877ac */ /* 0x000ea40008000a00 */
[----:B------:R-:W1:Y:S01]  /*0680*/  LDS R6, [R0+0x5c] ;  /* 0x00005c0000067984 */ /* 0x000e620000000800 */
[----:B---3--:R-:W-:-:S03]  /*0690*/  FFMA R13, R7, UR10, R14 ;  /* 0x0000000a070d7c23 */ /* 0x008fc6000800000e */
[----:B------:R-:W3:Y:S01]  /*06a0*/  LDS R7, [R0+0x60] ;  /* 0x0000600000077984 */ /* 0x000ee20000000800 */
[----:B------:R-:W-:Y:S01]  /*06b0*/  FFMA R14, R8, UR11, R13 ;  /* 0x0000000b080e7c23 */ /* 0x000fe2000800000d */
        /* <DEDUP_REMOVED lines=77> */
[----:B----4-:R-:W-:Y:S01]  /*0b90*/  FFMA R8, R9, UR12, R8 ;  /* 0x0000000c09087c23 */ /* 0x010fe20008000008 */
[----:B------:R-:W-:Y:S02]  /*0ba0*/  MOV R9, R0 ;  /* 0x0000000000097202 */ /* 0x000fe40000000f00 */
[----:B------:R-:W4:Y:S01]  /*0bb0*/  LDS R18, [R0+0xe0] ;  /* 0x0000e00000127984 */ /* 0x000f220000000800 */
[----:B------:R-:W-:Y:S01]  /*0bc0*/  FFMA R13, R13, UR13, R8 ;  /* 0x0000000d0d0d7c23 */ /* 0x000fe20008000008 */
[----:B------:R-:W1:Y:S02]  /*0bd0*/  LDCU.64 UR12, c[0x3][UR4+0xd0] ;  /* 0x00c01a00040c77ac */ /* 0x000e640008000a00 */
[----:B------:R5:W4:Y:S01]  /*0be0*/  LDS R7, [R0+0xe4] ;  /* 0x0000e40000077984 */ /* 0x000b220000000800 */
[----:B--2---:R-:W-:-:S03]  /*0bf0*/  FFMA R10, R10, UR8, R13 ;  /* 0x000000080a0a7c23 */ /* 0x004fc6000800000d */
[----:B------:R-:W2:Y:S01]  /*0c00*/  LDS R8, [R9+0xe8] ;  /* 0x0000e80009087984 */ /* 0x000ea20000000800 */
[----:B------:R-:W-:Y:S01]  /*0c10*/  FFMA R12, R11, UR9, R10 ;  /* 0x000000090b0c7c23 */ /* 0x000fe2000800000a */
[----:B------:R-:W2:Y:S02]  /*0c20*/  LDCU.64 UR8, c[0x3][UR4+0xe8] ;  /* 0x00c01d00040877ac */ /* 0x000ea40008000a00 */
[----:B------:R-:W2:Y:S01]  /*0c30*/  LDS R10, [R9+0xec] ;  /* 0x0000ec00090a7984 */ /* 0x000ea20000000800 */
[----:B-----5:R-:W-:Y:S01]  /*0c40*/  IADD3 R0, PT, PT, R0, 0xf0, RZ ;  /* 0x000000f000007810 */ /* 0x020fe20007ffe0ff */
[----:B------:R-:W-:Y:S01]  /*0c50*/  FFMA R3, R3, UR10, R12 ;  /* 0x0000000a03037c23 */ /* 0x000fe2000800000c */
[----:B------:R-:W5:Y:S01]  /*0c60*/  LDCU UR10, c[0x3][UR4+0xf0] ;  /* 0x00c01e00040a77ac */ /* 0x000f620008000800 */
[----:B------:R-:W5:Y:S01]  /*0c70*/  LDS R12, [R9+0xf0] ;  /* 0x0000f000090c7984 */ /* 0x000f620000000800 */
[----:B------:R-:W-:Y:S01]  /*0c80*/  UIADD3 UR4, UPT, UPT, UR4, 0xf0, URZ ;  /* 0x000000f004047890 */ /* 0x000fe2000fffe0ff */
[----:B0-----:R-:W-:-:S04]  /*0c90*/  FFMA R4, R4, UR11, R3 ;  /* 0x0000000b04047c23 */ /* 0x001fc80008000003 */
[----:B-1----:R-:W-:-:S04]  /*0ca0*/  FFMA R5, R5, UR12, R4 ;  /* 0x0000000c05057c23 */ /* 0x002fc80008000004 */
[----:B------:R-:W-:-:S04]  /*0cb0*/  FFMA R5, R6, UR13, R5 ;  /* 0x0000000d06057c23 */ /* 0x000fc80008000005 */
[----:B---3--:R-:W-:-:S04]  /*0cc0*/  FFMA R5, R14, UR14, R5 ;  /* 0x0000000e0e057c23 */ /* 0x008fc80008000005 */
[----:B------:R-:W-:-:S04]  /*0cd0*/  FFMA R5, R16, UR15, R5 ;  /* 0x0000000f10057c23 */ /* 0x000fc80008000005 */
[----:B----4-:R-:W-:-:S04]  /*0ce0*/  FFMA R18, R18, UR16, R5 ;  /* 0x0000001012127c23 */ /* 0x010fc80008000005 */
[----:B------:R-:W-:-:S04]  /*0cf0*/  FFMA R7, R7, UR17, R18 ;  /* 0x0000001107077c23 */ /* 0x000fc80008000012 */
[----:B--2---:R-:W-:-:S04]  /*0d00*/  FFMA R7, R8, UR8, R7 ;  /* 0x0000000808077c23 */ /* 0x004fc80008000007 */
[----:B------:R-:W-:-:S04]  /*0d10*/  FFMA R7, R10, UR9, R7 ;  /* 0x000000090a077c23 */ /* 0x000fc80008000007 */
[----:B-----5:R-:W-:Y:S01]  /*0d20*/  FFMA R7, R12, UR10, R7 ;  /* 0x0000000a0c077c23 */ /* 0x020fe20008000007 */
[----:B------:R-:W-:Y:S06]  /*0d30*/  BRA.U UP0, `(.L_x_3) ;  /* 0xfffffff5008c7547 */ /* 0x000fec000b83ffff */
[----:B------:R-:W0:Y:S02]  /*0d40*/  LDC.64 R4, c[0x0][0x388] ;  /* 0x0000e200ff047b82 */ /* 0x000e240000000a00 */
[----:B0-----:R-:W-:-:S05]  /*0d50*/  IMAD.WIDE R2, R2, 0x4, R4 ;  /* 0x0000000402027825 */ /* 0x001fca00078e0204 */
[----:B------:R-:W-:Y:S01]  /*0d60*/  STG.E desc[UR6][R2.64], R7 ;  /* 0x0000000702007986 */ /* 0x000fe2000c101906 */
[----:B------:R-:W-:Y:S05]  /*0d70*/  EXIT ;  /* 0x000000000000794d */ /* 0x000fea0003800000 */
.L_x_4:
[----:B------:R-:W-:-:S00]  /*0d80*/  BRA `(.L_x_4) ;  /* 0xfffffffc00fc7947 */ /* 0x000fc0000383ffff */
[----:B------:R-:W-:-:S00]  /*0d90*/  NOP ;  /* 0x0000000000007918 */ /* 0x000fc00000000000 */
        /* <DEDUP_REMOVED lines=14> */
.L_x_5:


//--------------------- .nv.shared._Z22convolution1DNoPaddingPfS_i --------------------------
	.section	.nv.shared._Z22convolution1DNoPaddingPfS_i,"aw",@nobits
	.sectionflags	@""
	.align	16
	.zero		1024


//--------------------- .nv.shared.reserved.0     --------------------------
	.section	.nv.shared.reserved.0,"aw",@nobits
	.weak		__nv_reservedSMEM_offset_0_alias
	.size		__nv_reservedSMEM_offset_0_alias, 0, 64
	.other		__nv_reservedSMEM_offset_0_alias,@"STO_CUDA_RESERVED_SHARED STV_DEFAULT"
__nv_reservedSMEM_offset_0_alias:
	.zero		0
	.zero		64


//--------------------- .nv.constant0._Z22convolution1DNoPaddingPfS_i --------------------------
	.section	.nv.constant0._Z22convolution1DNoPaddingPfS_i,"a",@progbits
	.sectionflags	@""
	.align	4
.nv.constant0._Z22convolution1DNoPaddingPfS_i:
	.zero		916


//--------------------- SYMBOLS --------------------------

	.type		.nv.reservedSmem.offset0,@object
	.size		.nv.reservedSmem.offset0,0x4
	.type		.nv.reservedSmem.cap,@object
	.size		.nv.reservedSmem.cap,0x4
